//
// Generated by NVIDIA NVVM Compiler
//
// Compiler Build ID: CL-36424714
// Cuda compilation tools, release 13.0, V13.0.88
// Based on NVVM 20.0.0
//

.version 9.0
.target sm_100
.address_size 64

	// .globl	_Z8matmul2dPfS_S_
// _ZZ22matmul2d_shared_memoryPfS_S_E6tile_A has been demoted
// _ZZ22matmul2d_shared_memoryPfS_S_E6tile_B has been demoted

.visible .entry _Z8matmul2dPfS_S_(
	.param .u64 .ptr .align 1 _Z8matmul2dPfS_S__param_0,
	.param .u64 .ptr .align 1 _Z8matmul2dPfS_S__param_1,
	.param .u64 .ptr .align 1 _Z8matmul2dPfS_S__param_2
)
{
	.reg .pred 	%p<4>;
	.reg .b32 	%r<12>;
	.reg .b32 	%f<43>;
	.reg .b64 	%rd<13>;

	ld.param.u64 	%rd1, [_Z8matmul2dPfS_S__param_0];
	ld.param.u64 	%rd2, [_Z8matmul2dPfS_S__param_1];
	ld.param.u64 	%rd3, [_Z8matmul2dPfS_S__param_2];
	mov.u32 	%r3, %ctaid.x;
	mov.u32 	%r4, %ntid.x;
	mov.u32 	%r5, %tid.x;
	mad.lo.s32 	%r1, %r3, %r4, %r5;
	mov.u32 	%r6, %ctaid.y;
	mov.u32 	%r7, %ntid.y;
	mov.u32 	%r8, %tid.y;
	mad.lo.s32 	%r9, %r6, %r7, %r8;
	setp.gt.s32 	%p1, %r1, 14;
	setp.gt.u32 	%p2, %r9, 12;
	or.pred  	%p3, %p1, %p2;
	@%p3 bra 	$L__BB0_2;
	cvta.to.global.u64 	%rd4, %rd1;
	cvta.to.global.u64 	%rd5, %rd2;
	cvta.to.global.u64 	%rd6, %rd3;
	mul.lo.s32 	%r10, %r1, 14;
	mul.wide.s32 	%rd7, %r10, 4;
	add.s64 	%rd8, %rd5, %rd7;
	ld.global.f32 	%f1, [%rd8];
	mul.wide.u32 	%rd9, %r9, 4;
	add.s64 	%rd10, %rd6, %rd9;
	ld.global.f32 	%f2, [%rd10];
	fma.rn.f32 	%f3, %f1, %f2, 0f00000000;
	ld.global.f32 	%f4, [%rd8+4];
	ld.global.f32 	%f5, [%rd10+52];
	fma.rn.f32 	%f6, %f4, %f5, %f3;
	ld.global.f32 	%f7, [%rd8+8];
	ld.global.f32 	%f8, [%rd10+104];
	fma.rn.f32 	%f9, %f7, %f8, %f6;
	ld.global.f32 	%f10, [%rd8+12];
	ld.global.f32 	%f11, [%rd10+156];
	fma.rn.f32 	%f12, %f10, %f11, %f9;
	ld.global.f32 	%f13, [%rd8+16];
	ld.global.f32 	%f14, [%rd10+208];
	fma.rn.f32 	%f15, %f13, %f14, %f12;
	ld.global.f32 	%f16, [%rd8+20];
	ld.global.f32 	%f17, [%rd10+260];
	fma.rn.f32 	%f18, %f16, %f17, %f15;
	ld.global.f32 	%f19, [%rd8+24];
	ld.global.f32 	%f20, [%rd10+312];
	fma.rn.f32 	%f21, %f19, %f20, %f18;
	ld.global.f32 	%f22, [%rd8+28];
	ld.global.f32 	%f23, [%rd10+364];
	fma.rn.f32 	%f24, %f22, %f23, %f21;
	ld.global.f32 	%f25, [%rd8+32];
	ld.global.f32 	%f26, [%rd10+416];
	fma.rn.f32 	%f27, %f25, %f26, %f24;
	ld.global.f32 	%f28, [%rd8+36];
	ld.global.f32 	%f29, [%rd10+468];
	fma.rn.f32 	%f30, %f28, %f29, %f27;
	ld.global.f32 	%f31, [%rd8+40];
	ld.global.f32 	%f32, [%rd10+520];
	fma.rn.f32 	%f33, %f31, %f32, %f30;
	ld.global.f32 	%f34, [%rd8+44];
	ld.global.f32 	%f35, [%rd10+572];
	fma.rn.f32 	%f36, %f34, %f35, %f33;
	ld.global.f32 	%f37, [%rd8+48];
	ld.global.f32 	%f38, [%rd10+624];
	fma.rn.f32 	%f39, %f37, %f38, %f36;
	ld.global.f32 	%f40, [%rd8+52];
	ld.global.f32 	%f41, [%rd10+676];
	fma.rn.f32 	%f42, %f40, %f41, %f39;
	mad.lo.s32 	%r11, %r1, 13, %r9;
	mul.wide.s32 	%rd11, %r11, 4;
	add.s64 	%rd12, %rd4, %rd11;
	st.global.f32 	[%rd12], %f42;
$L__BB0_2:
	ret;

}
	// .globl	_Z22matmul2d_shared_memoryPfS_S_
.visible .entry _Z22matmul2d_shared_memoryPfS_S_(
	.param .u64 .ptr .align 1 _Z22matmul2d_shared_memoryPfS_S__param_0,
	.param .u64 .ptr .align 1 _Z22matmul2d_shared_memoryPfS_S__param_1,
	.param .u64 .ptr .align 1 _Z22matmul2d_shared_memoryPfS_S__param_2
)
{
	.reg .pred 	%p<10>;
	.reg .b32 	%r<36>;
	.reg .b32 	%f<51>;
	.reg .b64 	%rd<13>;
	// demoted variable
	.shared .align 4 .b8 _ZZ22matmul2d_shared_memoryPfS_S_E6tile_A[1024];
	// demoted variable
	.shared .align 4 .b8 _ZZ22matmul2d_shared_memoryPfS_S_E6tile_B[1024];
	ld.param.u64 	%rd1, [_Z22matmul2d_shared_memoryPfS_S__param_0];
	ld.param.u64 	%rd2, [_Z22matmul2d_shared_memoryPfS_S__param_1];
	ld.param.u64 	%rd3, [_Z22matmul2d_shared_memoryPfS_S__param_2];
	mov.u32 	%r6, %ctaid.x;
	mov.u32 	%r7, %ntid.x;
	mov.u32 	%r1, %tid.x;
	mad.lo.s32 	%r2, %r6, %r7, %r1;
	mov.u32 	%r8, %ctaid.y;
	mov.u32 	%r9, %ntid.y;
	mov.u32 	%r10, %tid.y;
	mad.lo.s32 	%r4, %r8, %r9, %r10;
	setp.gt.s32 	%p1, %r2, 14;
	setp.gt.u32 	%p2, %r10, 13;
	shl.b32 	%r11, %r1, 6;
	mov.u32 	%r12, _ZZ22matmul2d_shared_memoryPfS_S_E6tile_A;
	add.s32 	%r5, %r12, %r11;
	or.pred  	%p3, %p1, %p2;
	@%p3 bra 	$L__BB1_2;
	cvta.to.global.u64 	%rd4, %rd2;
	mad.lo.s32 	%r16, %r2, 14, %r10;
	mul.wide.u32 	%rd5, %r16, 4;
	add.s64 	%rd6, %rd4, %rd5;
	ld.global.f32 	%f2, [%rd6];
	shl.b32 	%r17, %r10, 2;
	add.s32 	%r18, %r5, %r17;
	st.shared.f32 	[%r18], %f2;
	bra.uni 	$L__BB1_3;
$L__BB1_2:
	shl.b32 	%r13, %r10, 2;
	add.s32 	%r14, %r5, %r13;
	mov.b32 	%r15, 0;
	st.shared.u32 	[%r14], %r15;
$L__BB1_3:
	setp.gt.u32 	%p4, %r4, 12;
	setp.gt.u32 	%p5, %r1, 13;
	or.pred  	%p6, %p4, %p5;
	@%p6 bra 	$L__BB1_5;
	mad.lo.s32 	%r26, %r1, 13, %r4;
	cvta.to.global.u64 	%rd7, %rd3;
	mul.wide.u32 	%rd8, %r26, 4;
	add.s64 	%rd9, %rd7, %rd8;
	ld.global.f32 	%f3, [%rd9];
	mov.u32 	%r28, _ZZ22matmul2d_shared_memoryPfS_S_E6tile_B;
	add.s32 	%r29, %r28, %r11;
	shl.b32 	%r30, %r10, 2;
	add.s32 	%r31, %r29, %r30;
	st.shared.f32 	[%r31], %f3;
	bra.uni 	$L__BB1_6;
$L__BB1_5:
	mov.u32 	%r21, _ZZ22matmul2d_shared_memoryPfS_S_E6tile_B;
	add.s32 	%r22, %r21, %r11;
	shl.b32 	%r23, %r10, 2;
	add.s32 	%r24, %r22, %r23;
	mov.b32 	%r25, 0;
	st.shared.u32 	[%r24], %r25;
$L__BB1_6:
	setp.gt.u32 	%p7, %r4, 12;
	setp.gt.s32 	%p8, %r2, 14;
	bar.sync 	0;
	shl.b32 	%r32, %r10, 2;
	mov.u32 	%r33, _ZZ22matmul2d_shared_memoryPfS_S_E6tile_B;
	add.s32 	%r34, %r33, %r32;
	ld.shared.f32 	%f4, [%r5];
	ld.shared.f32 	%f5, [%r34];
	fma.rn.f32 	%f6, %f4, %f5, 0f00000000;
	ld.shared.f32 	%f7, [%r5+4];
	ld.shared.f32 	%f8, [%r34+64];
	fma.rn.f32 	%f9, %f7, %f8, %f6;
	ld.shared.f32 	%f10, [%r5+8];
	ld.shared.f32 	%f11, [%r34+128];
	fma.rn.f32 	%f12, %f10, %f11, %f9;
	ld.shared.f32 	%f13, [%r5+12];
	ld.shared.f32 	%f14, [%r34+192];
	fma.rn.f32 	%f15, %f13, %f14, %f12;
	ld.shared.f32 	%f16, [%r5+16];
	ld.shared.f32 	%f17, [%r34+256];
	fma.rn.f32 	%f18, %f16, %f17, %f15;
	ld.shared.f32 	%f19, [%r5+20];
	ld.shared.f32 	%f20, [%r34+320];
	fma.rn.f32 	%f21, %f19, %f20, %f18;
	ld.shared.f32 	%f22, [%r5+24];
	ld.shared.f32 	%f23, [%r34+384];
	fma.rn.f32 	%f24, %f22, %f23, %f21;
	ld.shared.f32 	%f25, [%r5+28];
	ld.shared.f32 	%f26, [%r34+448];
	fma.rn.f32 	%f27, %f25, %f26, %f24;
	ld.shared.f32 	%f28, [%r5+32];
	ld.shared.f32 	%f29, [%r34+512];
	fma.rn.f32 	%f30, %f28, %f29, %f27;
	ld.shared.f32 	%f31, [%r5+36];
	ld.shared.f32 	%f32, [%r34+576];
	fma.rn.f32 	%f33, %f31, %f32, %f30;
	ld.shared.f32 	%f34, [%r5+40];
	ld.shared.f32 	%f35, [%r34+640];
	fma.rn.f32 	%f36, %f34, %f35, %f33;
	ld.shared.f32 	%f37, [%r5+44];
	ld.shared.f32 	%f38, [%r34+704];
	fma.rn.f32 	%f39, %f37, %f38, %f36;
	ld.shared.f32 	%f40, [%r5+48];
	ld.shared.f32 	%f41, [%r34+768];
	fma.rn.f32 	%f42, %f40, %f41, %f39;
	ld.shared.f32 	%f43, [%r5+52];
	ld.shared.f32 	%f44, [%r34+832];
	fma.rn.f32 	%f45, %f43, %f44, %f42;
	ld.shared.f32 	%f46, [%r5+56];
	ld.shared.f32 	%f47, [%r34+896];
	fma.rn.f32 	%f48, %f46, %f47, %f45;
	ld.shared.f32 	%f49, [%r5+60];
	ld.shared.f32 	%f50, [%r34+960];
	fma.rn.f32 	%f1, %f49, %f50, %f48;
	or.pred  	%p9, %p8, %p7;
	@%p9 bra 	$L__BB1_8;
	mad.lo.s32 	%r35, %r2, 13, %r4;
	cvta.to.global.u64 	%rd10, %rd1;
	mul.wide.s32 	%rd11, %r35, 4;
	add.s64 	%rd12, %rd10, %rd11;
	st.global.f32 	[%rd12], %f1;
$L__BB1_8:
	ret;

}


// ===== COMPILED SASS (sm_100) =====

	.target	sm_100

	.elftype	@"ET_EXEC"


//--------------------- .note.nv.tkinfo           --------------------------
	.section	.note.nv.tkinfo,"",@"SHT_NOTE"
	.sectionflags	@"SHF_NOTE_NV_TKINFO"
	.tkinfo
        /*0018*/ 	.word	0x00000002
        /*0030*/ 	.string	""
        /*0030*/ 	.string	"ptxas"
        /*0030*/ 	.string	"Cuda compilation tools, release 13.0, V13.0.88"
        /*0030*/ 	.string	"Build cuda_13.0.r13.0/compiler.36424714_0"
        /*0030*/ 	.string	"-arch sm_100 -m 64 "



//--------------------- .note.nv.cuinfo           --------------------------
	.section	.note.nv.cuinfo,"",@"SHT_NOTE"
	.sectionflags	@"SHF_NOTE_NV_CUINFO"
        /*0018*/ 	.short	0x0002
        /*001a*/ 	.short	0x0064
        /*001c*/ 	.short	0x0082
	.zero		2


//--------------------- .nv.info                  --------------------------
	.section	.nv.info,"",@"SHT_CUDA_INFO"
	.align	4


	//----- nvinfo : EIATTR_REGCOUNT
	.align		4
        /*0000*/ 	.byte	0x04, 0x2f
        /*0002*/ 	.short	(.L_1 - .L_0)
	.align		4
.L_0:
        /*0004*/ 	.word	index@(_Z8matmul2dPfS_S_)
        /*0008*/ 	.word	0x00000020


	//----- nvinfo : EIATTR_FRAME_SIZE
	.align		4
.L_1:
        /*000c*/ 	.byte	0x04, 0x11
        /*000e*/ 	.short	(.L_3 - .L_2)
	.align		4
.L_2:
        /*0010*/ 	.word	index@(_Z8matmul2dPfS_S_)
        /*0014*/ 	.word	0x00000000


	//----- nvinfo : EIATTR_REGCOUNT
	.align		4
.L_3:
        /*0018*/ 	.byte	0x04, 0x2f
        /*001a*/ 	.short	(.L_5 - .L_4)
	.align		4
.L_4:
        /*001c*/ 	.word	index@(_Z22matmul2d_shared_memoryPfS_S_)
        /*0020*/ 	.word	0x0000001e


	//----- nvinfo : EIATTR_FRAME_SIZE
	.align		4
.L_5:
        /*0024*/ 	.byte	0x04, 0x11
        /*0026*/ 	.short	(.L_7 - .L_6)
	.align		4
.L_6:
        /*0028*/ 	.word	index@(_Z22matmul2d_shared_memoryPfS_S_)
        /*002c*/ 	.word	0x00000000


	//----- nvinfo : EIATTR_MIN_STACK_SIZE
	.align		4
.L_7:
        /*0030*/ 	.byte	0x04, 0x12
        /*0032*/ 	.short	(.L_9 - .L_8)
	.align		4
.L_8:
        /*0034*/ 	.word	index@(_Z22matmul2d_shared_memoryPfS_S_)
        /*0038*/ 	.word	0x00000000


	//----- nvinfo : EIATTR_MIN_STACK_SIZE
	.align		4
.L_9:
        /*003c*/ 	.byte	0x04, 0x12
        /*003e*/ 	.short	(.L_11 - .L_10)
	.align		4
.L_10:
        /*0040*/ 	.word	index@(_Z8matmul2dPfS_S_)
        /*0044*/ 	.word	0x00000000
.L_11:


//--------------------- .nv.compat                --------------------------
	.section	.nv.compat,"",@"SHT_CUDA_COMPAT_INFO"
	.align	4
        /*0000*/ 	.byte	0x02, 0x09, 0x00, 0x00, 0x02, 0x02, 0x01, 0x00, 0x02, 0x05, 0x05, 0x00, 0x03, 0x07, 0x01, 0x01
        /*0010*/ 	.byte	0x02, 0x03, 0x00, 0x00, 0x02, 0x06, 0x01, 0x00, 0x04, 0x0b, 0x08, 0x00, 0x09, 0x00, 0x00, 0x00
        /*0020*/ 	.byte	0x00, 0x00, 0x00, 0x00


//--------------------- .nv.info._Z22matmul2d_shared_memoryPfS_S_ --------------------------
	.section	.nv.info._Z22matmul2d_shared_memoryPfS_S_,"",@"SHT_CUDA_INFO"
	.sectionflags	@""
	.align	4


	//----- nvinfo : EIATTR_CUDA_API_VERSION
	.align		4
        /*0000*/ 	.byte	0x04, 0x37
        /*0002*/ 	.short	(.L_13 - .L_12)
.L_12:
        /*0004*/ 	.word	0x00000082


	//----- nvinfo : EIATTR_KPARAM_INFO
	.align		4
.L_13:
        /*0008*/ 	.byte	0x04, 0x17
        /*000a*/ 	.short	(.L_15 - .L_14)
.L_14:
        /*000c*/ 	.word	0x00000000
        /*0010*/ 	.short	0x0002
        /*0012*/ 	.short	0x0010
        /*0014*/ 	.byte	0x00, 0xf5, 0x21, 0x00


	//----- nvinfo : EIATTR_KPARAM_INFO
	.align		4
.L_15:
        /*0018*/ 	.byte	0x04, 0x17
        /*001a*/ 	.short	(.L_17 - .L_16)
.L_16:
        /*001c*/ 	.word	0x00000000
        /*0020*/ 	.short	0x0001
        /*0022*/ 	.short	0x0008
        /*0024*/ 	.byte	0x00, 0xf5, 0x21, 0x00


	//----- nvinfo : EIATTR_KPARAM_INFO
	.align		4
.L_17:
        /*0028*/ 	.byte	0x04, 0x17
        /*002a*/ 	.short	(.L_19 - .L_18)
.L_18:
        /*002c*/ 	.word	0x00000000
        /*0030*/ 	.short	0x0000
        /*0032*/ 	.short	0x0000
        /*0034*/ 	.byte	0x00, 0xf5, 0x21, 0x00


	//----- nvinfo : EIATTR_SPARSE_MMA_MASK
	.align		4
.L_19:
        /*0038*/ 	.byte	0x03, 0x50
        /*003a*/ 	.short	0x0000


	//----- nvinfo : EIATTR_MAXREG_COUNT
	.align		4
        /*003c*/ 	.byte	0x03, 0x1b
        /*003e*/ 	.short	0x00ff


	//----- nvinfo : EIATTR_NUM_BARRIERS
	.align		4
        /*0040*/ 	.byte	0x02, 0x4c
        /*0042*/ 	.byte	0x01
	.zero		1


	//----- nvinfo : EIATTR_MERCURY_ISA_VERSION
	.align		4
        /*0044*/ 	.byte	0x03, 0x5f
        /*0046*/ 	.short	0x0101


	//----- nvinfo : EIATTR_VRC_CTA_INIT_COUNT
	.align		4
        /*0048*/ 	.byte	0x02, 0x4a
	.zero		1
	.zero		1


	//----- nvinfo : EIATTR_EXIT_INSTR_OFFSETS
	.align		4
        /*004c*/ 	.byte	0x04, 0x1c
        /*004e*/ 	.short	(.L_21 - .L_20)


	//   ....[0]....
.L_20:
        /*0050*/ 	.word	0x00000480


	//   ....[1]....
        /*0054*/ 	.word	0x00000540


	//----- nvinfo : EIATTR_CBANK_PARAM_SIZE
	.align		4
.L_21:
        /*0058*/ 	.byte	0x03, 0x19
        /*005a*/ 	.short	0x0018


	//----- nvinfo : EIATTR_PARAM_CBANK
	.align		4
        /*005c*/ 	.byte	0x04, 0x0a
        /*005e*/ 	.short	(.L_23 - .L_22)
	.align		4
.L_22:
        /*0060*/ 	.word	index@(.nv.constant0._Z22matmul2d_shared_memoryPfS_S_)
        /*0064*/ 	.short	0x0380
        /*0066*/ 	.short	0x0018


	//----- nvinfo : EIATTR_SW_WAR
	.align		4
.L_23:
        /*0068*/ 	.byte	0x04, 0x36
        /*006a*/ 	.short	(.L_25 - .L_24)
.L_24:
        /*006c*/ 	.word	0x00000008
.L_25:


//--------------------- .nv.info._Z8matmul2dPfS_S_ --------------------------
	.section	.nv.info._Z8matmul2dPfS_S_,"",@"SHT_CUDA_INFO"
	.sectionflags	@""
	.align	4


	//----- nvinfo : EIATTR_CUDA_API_VERSION
	.align		4
        /*0000*/ 	.byte	0x04, 0x37
        /*0002*/ 	.short	(.L_27 - .L_26)
.L_26:
        /*0004*/ 	.word	0x00000082


	//----- nvinfo : EIATTR_KPARAM_INFO
	.align		4
.L_27:
        /*0008*/ 	.byte	0x04, 0x17
        /*000a*/ 	.short	(.L_29 - .L_28)
.L_28:
        /*000c*/ 	.word	0x00000000
        /*0010*/ 	.short	0x0002
        /*0012*/ 	.short	0x0010
        /*0014*/ 	.byte	0x00, 0xf5, 0x21, 0x00


	//----- nvinfo : EIATTR_KPARAM_INFO
	.align		4
.L_29:
        /*0018*/ 	.byte	0x04, 0x17
        /*001a*/ 	.short	(.L_31 - .L_30)
.L_30:
        /*001c*/ 	.word	0x00000000
        /*0020*/ 	.short	0x0001
        /*0022*/ 	.short	0x0008
        /*0024*/ 	.byte	0x00, 0xf5, 0x21, 0x00


	//----- nvinfo : EIATTR_KPARAM_INFO
	.align		4
.L_31:
        /*0028*/ 	.byte	0x04, 0x17
        /*002a*/ 	.short	(.L_33 - .L_32)
.L_32:
        /*002c*/ 	.word	0x00000000
        /*0030*/ 	.short	0x0000
        /*0032*/ 	.short	0x0000
        /*0034*/ 	.byte	0x00, 0xf5, 0x21, 0x00


	//----- nvinfo : EIATTR_SPARSE_MMA_MASK
	.align		4
.L_33:
        /*0038*/ 	.byte	0x03, 0x50
        /*003a*/ 	.short	0x0000


	//----- nvinfo : EIATTR_MAXREG_COUNT
	.align		4
        /*003c*/ 	.byte	0x03, 0x1b
        /*003e*/ 	.short	0x00ff


	//----- nvinfo : EIATTR_MERCURY_ISA_VERSION
	.align		4
        /*0040*/ 	.byte	0x03, 0x5f
        /*0042*/ 	.short	0x0101


	//----- nvinfo : EIATTR_VRC_CTA_INIT_COUNT
	.align		4
        /*0044*/ 	.byte	0x02, 0x4a
	.zero		1
	.zero		1


	//----- nvinfo : EIATTR_EXIT_INSTR_OFFSETS
	.align		4
        /*0048*/ 	.byte	0x04, 0x1c
        /*004a*/ 	.short	(.L_35 - .L_34)


	//   ....[0]....
.L_34:
        /*004c*/ 	.word	0x000000b0


	//   ....[1]....
        /*0050*/ 	.word	0x00000400


	//----- nvinfo : EIATTR_CBANK_PARAM_SIZE
	.align		4
.L_35:
        /*0054*/ 	.byte	0x03, 0x19
        /*0056*/ 	.short	0x0018


	//----- nvinfo : EIATTR_PARAM_CBANK
	.align		4
        /*0058*/ 	.byte	0x04, 0x0a
        /*005a*/ 	.short	(.L_37 - .L_36)
	.align		4
.L_36:
        /*005c*/ 	.word	index@(.nv.constant0._Z8matmul2dPfS_S_)
        /*0060*/ 	.short	0x0380
        /*0062*/ 	.short	0x0018


	//----- nvinfo : EIATTR_SW_WAR
	.align		4
.L_37:
        /*0064*/ 	.byte	0x04, 0x36
        /*0066*/ 	.short	(.L_39 - .L_38)
.L_38:
        /*0068*/ 	.word	0x00000008
.L_39:


//--------------------- .nv.callgraph             --------------------------
	.section	.nv.callgraph,"",@"SHT_CUDA_CALLGRAPH"
	.align	4
	.sectionentsize	8
	.align		4
        /*0000*/ 	.word	0x00000000
	.align		4
        /*0004*/ 	.word	0xffffffff
	.align		4
        /*0008*/ 	.word	0x00000000
	.align		4
        /*000c*/ 	.word	0xfffffffe
	.align		4
        /*0010*/ 	.word	0x00000000
	.align		4
        /*0014*/ 	.word	0xfffffffd
	.align		4
        /*0018*/ 	.word	0x00000000
	.align		4
        /*001c*/ 	.word	0xfffffffc


//--------------------- .text._Z22matmul2d_shared_memoryPfS_S_ --------------------------
	.section	.text._Z22matmul2d_shared_memoryPfS_S_,"ax",@progbits
	.align	128
        .global         _Z22matmul2d_shared_memoryPfS_S_
        .type           _Z22matmul2d_shared_memoryPfS_S_,@function
        .size           _Z22matmul2d_shared_memoryPfS_S_,(.L_x_2 - _Z22matmul2d_shared_memoryPfS_S_)
        .other          _Z22matmul2d_shared_memoryPfS_S_,@"STO_CUDA_ENTRY STV_DEFAULT"
_Z22matmul2d_shared_memoryPfS_S_:
.text._Z22matmul2d_shared_memoryPfS_S_:
[----:B------:R-:W-:Y:S01]  /*0000*/  LDC R1, c[0x0][0x37c] ;  /* 0x0000df00ff017b82 */ /* 0x000fe20000000800 */
[----:B------:R-:W0:Y:S07]  /*0010*/  S2R R13, SR_TID.X ;  /* 0x00000000000d7919 */ /* 0x000e2e0000002100 */
[----:B------:R-:W1:Y:S01]  /*0020*/  S2UR UR4, SR_CTAID.X ;  /* 0x00000000000479c3 */ /* 0x000e620000002500 */
[----:B------:R-:W2:Y:S01]  /*0030*/  LDCU.64 UR8, c[0x0][0x358] ;  /* 0x00006b00ff0877ac */ /* 0x000ea20008000a00 */
[----:B------:R-:W3:Y:S06]  /*0040*/  S2R R17, SR_TID.Y ;  /* 0x0000000000117919 */ /* 0x000eec0000002200 */
[----:B------:R-:W1:Y:S08]  /*0050*/  LDC R0, c[0x0][0x360] ;  /* 0x0000d800ff007b82 */ /* 0x000e700000000800 */
[----:B------:R-:W4:Y:S08]  /*0060*/  S2UR UR5, SR_CTAID.Y ;  /* 0x00000000000579c3 */ /* 0x000f300000002600 */
[----:B------:R-:W4:Y:S01]  /*0070*/  LDC R3, c[0x0][0x364] ;  /* 0x0000d900ff037b82 */ /* 0x000f220000000800 */
[----:B0-----:R-:W-:Y:S01]  /*0080*/  ISETP.GT.U32.AND P0, PT, R13, 0xd, PT ;  /* 0x0000000d0d00780c */ /* 0x001fe20003f04070 */
[----:B-1----:R-:W-:Y:S01]  /*0090*/  IMAD R0, R0, UR4, R13 ;  /* 0x0000000400007c24 */ /* 0x002fe2000f8e020d */
[----:B---3--:R-:W-:-:S04]  /*00a0*/  ISETP.GT.U32.AND P1, PT, R17, 0xd, PT ;  /* 0x0000000d1100780c */ /* 0x008fc80003f24070 */
[----:B------:R-:W-:Y:S01]  /*00b0*/  ISETP.GT.OR P1, PT, R0, 0xe, P1 ;  /* 0x0000000e0000780c */ /* 0x000fe20000f24670 */
[----:B----4-:R-:W-:-:S12]  /*00c0*/  IMAD R3, R3, UR5, R17 ;  /* 0x0000000503037c24 */ /* 0x010fd8000f8e0211 */
[----:B------:R-:W0:Y:S01]  /*00d0*/  @!P1 LDC.64 R4, c[0x0][0x388] ;  /* 0x0000e200ff049b82 */ /* 0x000e220000000a00 */
[----:B------:R-:W-:Y:S01]  /*00e0*/  ISETP.GT.U32.OR P0, PT, R3, 0xc, P0 ;  /* 0x0000000c0300780c */ /* 0x000fe20000704470 */
[----:B------:R-:W-:-:S12]  /*00f0*/  @!P1 IMAD R9, R0, 0xe, R17 ;  /* 0x0000000e00099824 */ /* 0x000fd800078e0211 */
[----:B------:R-:W1:Y:S01]  /*0100*/  @!P0 LDC.64 R6, c[0x0][0x390] ;  /* 0x0000e400ff068b82 */ /* 0x000e620000000a00 */
[----:B------:R-:W-:Y:S02]  /*0110*/  @!P0 IMAD R11, R13, 0xd, R3 ;  /* 0x0000000d0d0b8824 */ /* 0x000fe400078e0203 */
[----:B0-----:R-:W-:-:S05]  /*0120*/  @!P1 IMAD.WIDE.U32 R4, R9, 0x4, R4 ;  /* 0x0000000409049825 */ /* 0x001fca00078e0004 */
[----:B--2---:R0:W2:Y:S01]  /*0130*/  @!P1 LDG.E R8, desc[UR8][R4.64] ;  /* 0x0000000804089981 */ /* 0x0040a2000c1e1900 */
[----:B-1----:R-:W-:-:S05]  /*0140*/  @!P0 IMAD.WIDE.U32 R6, R11, 0x4, R6 ;  /* 0x000000040b068825 */ /* 0x002fca00078e0006 */
[----:B------:R-:W3:Y:S01]  /*0150*/  @!P0 LDG.E R12, desc[UR8][R6.64] ;  /* 0x00000008060c8981 */ /* 0x000ee2000c1e1900 */
[----:B------:R-:W1:Y:S01]  /*0160*/  S2UR UR6, SR_CgaCtaId ;  /* 0x00000000000679c3 */ /* 0x000e620000008800 */
[----:B------:R-:W-:Y:S02]  /*0170*/  UMOV UR4, 0x400 ;  /* 0x0000040000047882 */ /* 0x000fe40000000000 */
[----:B------:R-:W-:-:S04]  /*0180*/  UIADD3 UR5, UPT, UPT, UR4, 0x400, URZ ;  /* 0x0000040004057890 */ /* 0x000fc8000fffe0ff */
[----:B-1----:R-:W-:Y:S02]  /*0190*/  ULEA UR5, UR6, UR5, 0x18 ;  /* 0x0000000506057291 */ /* 0x002fe4000f8ec0ff */
[----:B------:R-:W-:-:S04]  /*01a0*/  ULEA UR4, UR6, UR4, 0x18 ;  /* 0x0000000406047291 */ /* 0x000fc8000f8ec0ff */
[----:B------:R-:W-:Y:S02]  /*01b0*/  @!P0 MOV R2, UR5 ;  /* 0x0000000500028c02 */ /* 0x000fe40008000f00 */
[C---:B------:R-:W-:Y:S02]  /*01c0*/  LEA R24, R13.reuse, UR4, 0x6 ;  /* 0x000000040d187c11 */ /* 0x040fe4000f8e30ff */
[----:B------:R-:W-:Y:S02]  /*01d0*/  @!P0 LEA R9, R13, R2, 0x6 ;  /* 0x000000020d098211 */ /* 0x000fe400078e30ff */
[----:B------:R-:W-:-:S04]  /*01e0*/  @P0 MOV R2, UR5 ;  /* 0x0000000500020c02 */ /* 0x000fc80008000f00 */
[----:B0-----:R-:W-:Y:S02]  /*01f0*/  @P0 LEA R4, R13, R2, 0x6 ;  /* 0x000000020d040211 */ /* 0x001fe400078e30ff */
[C---:B------:R-:W-:Y:S02]  /*0200*/  LEA R13, R17.reuse, R24, 0x2 ;  /* 0x00000018110d7211 */ /* 0x040fe400078e10ff */
[C---:B------:R-:W-:Y:S02]  /*0210*/  @!P0 LEA R15, R17.reuse, R9, 0x2 ;  /* 0x00000009110f8211 */ /* 0x040fe400078e10ff */
[C---:B------:R-:W-:Y:S02]  /*0220*/  @P0 LEA R14, R17.reuse, R4, 0x2 ;  /* 0x00000004110e0211 */ /* 0x040fe400078e10ff */
[----:B------:R-:W-:Y:S01]  /*0230*/  LEA R2, R17, R2, 0x2 ;  /* 0x0000000211027211 */ /* 0x000fe200078e10ff */
[----:B--2---:R-:W-:Y:S04]  /*0240*/  @!P1 STS [R13], R8 ;  /* 0x000000080d009388 */ /* 0x004fe80000000800 */
[----:B------:R-:W-:Y:S04]  /*0250*/  @P1 STS [R13], RZ ;  /* 0x000000ff0d001388 */ /* 0x000fe80000000800 */
[----:B---3--:R-:W-:Y:S04]  /*0260*/  @!P0 STS [R15], R12 ;  /* 0x0000000c0f008388 */ /* 0x008fe80000000800 */
[----:B------:R-:W-:Y:S01]  /*0270*/  @P0 STS [R14], RZ ;  /* 0x000000ff0e000388 */ /* 0x000fe20000000800 */
[----:B------:R-:W-:Y:S06]  /*0280*/  BAR.SYNC.DEFER_BLOCKING 0x0 ;  /* 0x0000000000007b1d */ /* 0x000fec0000010000 */
[----:B------:R-:W-:Y:S04]  /*0290*/  LDS R23, [R2] ;  /* 0x0000000002177984 */ /* 0x000fe80000000800 */
[----:B------:R-:W0:Y:S04]  /*02a0*/  LDS.128 R4, [R24] ;  /* 0x0000000018047984 */ /* 0x000e280000000c00 */
[----:B------:R-:W1:Y:S04]  /*02b0*/  LDS R25, [R2+0x40] ;  /* 0x0000400002197984 */ /* 0x000e680000000800 */
[----:B------:R-:W2:Y:S04]  /*02c0*/  LDS R22, [R2+0x80] ;  /* 0x0000800002167984 */ /* 0x000ea80000000800 */
[----:B------:R-:W3:Y:S04]  /*02d0*/  LDS R26, [R2+0xc0] ;  /* 0x0000c000021a7984 */ /* 0x000ee80000000800 */
[----:B------:R-:W-:Y:S04]  /*02e0*/  LDS R17, [R2+0x100] ;  /* 0x0001000002117984 */ /* 0x000fe80000000800 */
[----:B------:R-:W4:Y:S04]  /*02f0*/  LDS.128 R8, [R24+0x10] ;  /* 0x0000100018087984 */ /* 0x000f280000000c00 */
[----:B------:R-:W5:Y:S04]  /*0300*/  LDS R16, [R2+0x140] ;  /* 0x0001400002107984 */ /* 0x000f680000000800 */
[----:B------:R-:W5:Y:S04]  /*0310*/  LDS R19, [R2+0x180] ;  /* 0x0001800002137984 */ /* 0x000f680000000800 */
[----:B------:R-:W5:Y:S04]  /*0320*/  LDS R18, [R2+0x1c0] ;  /* 0x0001c00002127984 */ /* 0x000f680000000800 */
[----:B------:R-:W-:Y:S01]  /*0330*/  LDS R21, [R2+0x200] ;  /* 0x0002000002157984 */ /* 0x000fe20000000800 */
[----:B0-----:R-:W-:-:S03]  /*0340*/  FFMA R4, R4, R23, RZ ;  /* 0x0000001704047223 */ /* 0x001fc600000000ff */
[----:B------:R-:W0:Y:S01]  /*0350*/  LDS.128 R12, [R24+0x20] ;  /* 0x00002000180c7984 */ /* 0x000e220000000c00 */
[----:B-1----:R-:W-:-:S03]  /*0360*/  FFMA R5, R25, R5, R4 ;  /* 0x0000000519057223 */ /* 0x002fc60000000004 */
[----:B------:R1:W1:Y:S01]  /*0370*/  LDS R20, [R2+0x240] ;  /* 0x0002400002147984 */ /* 0x0002620000000800 */
[----:B--2---:R-:W-:-:S03]  /*0380*/  FFMA R5, R22, R6, R5 ;  /* 0x0000000616057223 */ /* 0x004fc60000000005 */
[----:B------:R2:W1:Y:S01]  /*0390*/  LDS R23, [R2+0x280] ;  /* 0x0002800002177984 */ /* 0x0004620000000800 */
[----:B---3--:R-:W-:-:S03]  /*03a0*/  FFMA R27, R26, R7, R5 ;  /* 0x000000071a1b7223 */ /* 0x008fc60000000005 */
[----:B------:R2:W3:Y:S04]  /*03b0*/  LDS R22, [R2+0x2c0] ;  /* 0x0002c00002167984 */ /* 0x0004e80000000800 */
[----:B------:R2:W1:Y:S01]  /*03c0*/  LDS R25, [R2+0x300] ;  /* 0x0003000002197984 */ /* 0x0004620000000800 */
[----:B----4-:R-:W-:-:S03]  /*03d0*/  FFMA R17, R8, R17, R27 ;  /* 0x0000001108117223 */ /* 0x010fc6000000001b */
[----:B------:R2:W4:Y:S01]  /*03e0*/  LDS.128 R4, [R24+0x30] ;  /* 0x0000300018047984 */ /* 0x0005220000000c00 */
[----:B-----5:R-:W-:-:S03]  /*03f0*/  FFMA R16, R16, R9, R17 ;  /* 0x0000000910107223 */ /* 0x020fc60000000011 */
[----:B------:R2:W1:Y:S01]  /*0400*/  LDS R8, [R2+0x340] ;  /* 0x0003400002087984 */ /* 0x0004620000000800 */
[----:B------:R-:W-:-:S03]  /*0410*/  FFMA R19, R19, R10, R16 ;  /* 0x0000000a13137223 */ /* 0x000fc60000000010 */
[----:B------:R2:W1:Y:S04]  /*0420*/  LDS R9, [R2+0x380] ;  /* 0x0003800002097984 */ /* 0x0004680000000800 */
[----:B------:R2:W1:Y:S01]  /*0430*/  LDS R16, [R2+0x3c0] ;  /* 0x0003c00002107984 */ /* 0x0004620000000800 */
[----:B------:R-:W-:-:S04]  /*0440*/  ISETP.GT.U32.AND P0, PT, R3, 0xc, PT ;  /* 0x0000000c0300780c */ /* 0x000fc80003f04070 */
[----:B------:R-:W-:Y:S01]  /*0450*/  ISETP.GT.OR P0, PT, R0, 0xe, P0 ;  /* 0x0000000e0000780c */ /* 0x000fe20000704670 */
[----:B------:R-:W-:-:S04]  /*0460*/  FFMA R11, R18, R11, R19 ;  /* 0x0000000b120b7223 */ /* 0x000fc80000000013 */
[----:B0-----:R-:W-:-:S08]  /*0470*/  FFMA R21, R12, R21, R11 ;  /* 0x000000150c157223 */ /* 0x001fd0000000000b */
[----:B--2---:R-:W-:Y:S05]  /*0480*/  @P0 EXIT ;  /* 0x000000000000094d */ /* 0x004fea0003800000 */
[----:B------:R-:W0:Y:S01]  /*0490*/  LDC.64 R10, c[0x0][0x380] ;  /* 0x0000e000ff0a7b82 */ /* 0x000e220000000a00 */
[----:B-1----:R-:W-:Y:S01]  /*04a0*/  FFMA R20, R20, R13, R21 ;  /* 0x0000000d14147223 */ /* 0x002fe20000000015 */
[----:B------:R-:W-:-:S03]  /*04b0*/  IMAD R3, R0, 0xd, R3 ;  /* 0x0000000d00037824 */ /* 0x000fc600078e0203 */
[----:B------:R-:W-:-:S04]  /*04c0*/  FFMA R23, R23, R14, R20 ;  /* 0x0000000e17177223 */ /* 0x000fc80000000014 */
[----:B---3--:R-:W-:-:S04]  /*04d0*/  FFMA R15, R22, R15, R23 ;  /* 0x0000000f160f7223 */ /* 0x008fc80000000017 */
[----:B----4-:R-:W-:-:S04]  /*04e0*/  FFMA R15, R4, R25, R15 ;  /* 0x00000019040f7223 */ /* 0x010fc8000000000f */
[----:B------:R-:W-:-:S04]  /*04f0*/  FFMA R8, R8, R5, R15 ;  /* 0x0000000508087223 */ /* 0x000fc8000000000f */
[----:B------:R-:W-:Y:S01]  /*0500*/  FFMA R9, R9, R6, R8 ;  /* 0x0000000609097223 */ /* 0x000fe20000000008 */
[----:B0-----:R-:W-:-:S04]  /*0510*/  IMAD.WIDE R10, R3, 0x4, R10 ;  /* 0x00000004030a7825 */ /* 0x001fc800078e020a */
[----:B------:R-:W-:-:S05]  /*0520*/  FFMA R7, R16, R7, R9 ;  /* 0x0000000710077223 */ /* 0x000fca0000000009 */
[----:B------:R-:W-:Y:S01]  /*0530*/  STG.E desc[UR8][R10.64], R7 ;  /* 0x000000070a007986 */ /* 0x000fe2000c101908 */
[----:B------:R-:W-:Y:S05]  /*0540*/  EXIT ;  /* 0x000000000000794d */ /* 0x000fea0003800000 */
.L_x_0:
[----:B------:R-:W-:-:S00]  /*0550*/  BRA `(.L_x_0) ;  /* 0xfffffffc00fc7947 */ /* 0x000fc0000383ffff */
[----:B------:R-:W-:-:S00]  /*0560*/  NOP ;  /* 0x0000000000007918 */ /* 0x000fc00000000000 */
        /* <DEDUP_REMOVED lines=9> */
.L_x_2:


//--------------------- .text._Z8matmul2dPfS_S_   --------------------------
	.section	.text._Z8matmul2dPfS_S_,"ax",@progbits
	.align	128
        .global         _Z8matmul2dPfS_S_
        .type           _Z8matmul2dPfS_S_,@function
        .size           _Z8matmul2dPfS_S_,(.L_x_3 - _Z8matmul2dPfS_S_)
        .other          _Z8matmul2dPfS_S_,@"STO_CUDA_ENTRY STV_DEFAULT"
_Z8matmul2dPfS_S_:
.text._Z8matmul2dPfS_S_:
[----:B------:R-:W-:Y:S01]  /*0000*/  LDC R1, c[0x0][0x37c] ;  /* 0x0000df00ff017b82 */ /* 0x000fe20000000800 */
[----:B------:R-:W0:Y:S07]  /*0010*/  S2R R0, SR_TID.Y ;  /* 0x0000000000007919 */ /* 0x000e2e0000002200 */
[----:B------:R-:W1:Y:S01]  /*0020*/  LDC R8, c[0x0][0x360] ;  /* 0x0000d800ff087b82 */ /* 0x000e620000000800 */
[----:B------:R-:W1:Y:S07]  /*0030*/  S2R R3, SR_TID.X ;  /* 0x0000000000037919 */ /* 0x000e6e0000002100 */
[----:B------:R-:W0:Y:S08]  /*0040*/  S2UR UR5, SR_CTAID.Y ;  /* 0x00000000000579c3 */ /* 0x000e300000002600 */
[----:B------:R-:W0:Y:S08]  /*0050*/  LDC R7, c[0x0][0x364] ;  /* 0x0000d900ff077b82 */ /* 0x000e300000000800 */
[----:B------:R-:W1:Y:S01]  /*0060*/  S2UR UR4, SR_CTAID.X ;  /* 0x00000000000479c3 */ /* 0x000e620000002500 */
[----:B0-----:R-:W-:-:S05]  /*0070*/  IMAD R7, R7, UR5, R0 ;  /* 0x0000000507077c24 */ /* 0x001fca000f8e0200 */
[----:B------:R-:W-:Y:S01]  /*0080*/  ISETP.GT.U32.AND P0, PT, R7, 0xc, PT ;  /* 0x0000000c0700780c */ /* 0x000fe20003f04070 */
[----:B-1----:R-:W-:-:S05]  /*0090*/  IMAD R8, R8, UR4, R3 ;  /* 0x0000000408087c24 */ /* 0x002fca000f8e0203 */
[----:B------:R-:W-:-:S13]  /*00a0*/  ISETP.GT.OR P0, PT, R8, 0xe, P0 ;  /* 0x0000000e0800780c */ /* 0x000fda0000704670 */
[----:B------:R-:W-:Y:S05]  /*00b0*/  @P0 EXIT ;  /* 0x000000000000094d */ /* 0x000fea0003800000 */
[----:B------:R-:W0:Y:S01]  /*00c0*/  LDC.64 R4, c[0x0][0x388] ;  /* 0x0000e200ff047b82 */ /* 0x000e220000000a00 */
[----:B------:R-:W1:Y:S01]  /*00d0*/  LDCU.64 UR4, c[0x0][0x358] ;  /* 0x00006b00ff0477ac */ /* 0x000e620008000a00 */
[----:B------:R-:W-:-:S06]  /*00e0*/  IMAD R9, R8, 0xe, RZ ;  /* 0x0000000e08097824 */ /* 0x000fcc00078e02ff */
[----:B------:R-:W2:Y:S01]  /*00f0*/  LDC.64 R2, c[0x0][0x390] ;  /* 0x0000e400ff027b82 */ /* 0x000ea20000000a00 */
[----:B0-----:R-:W-:-:S05]  /*0100*/  IMAD.WIDE R4, R9, 0x4, R4 ;  /* 0x0000000409047825 */ /* 0x001fca00078e0204 */
[----:B-1----:R-:W3:Y:S01]  /*0110*/  LDG.E R0, desc[UR4][R4.64] ;  /* 0x0000000404007981 */ /* 0x002ee2000c1e1900 */
[----:B--2---:R-:W-:-:S03]  /*0120*/  IMAD.WIDE.U32 R2, R7, 0x4, R2 ;  /* 0x0000000407027825 */ /* 0x004fc600078e0002 */
[----:B------:R-:W2:Y:S04]  /*0130*/  LDG.E R27, desc[UR4][R4.64+0x4] ;  /* 0x00000404041b7981 */ /* 0x000ea8000c1e1900 */
[----:B------:R-:W3:Y:S04]  /*0140*/  LDG.E R13, desc[UR4][R2.64] ;  /* 0x00000004020d7981 */ /* 0x000ee8000c1e1900 */
[----:B------:R-:W2:Y:S04]  /*0150*/  LDG.E R24, desc[UR4][R2.64+0x34] ;  /* 0x0000340402187981 */ /* 0x000ea8000c1e1900 */
[----:B------:R-:W4:Y:S04]  /*0160*/  LDG.E R23, desc[UR4][R4.64+0x8] ;  /* 0x0000080404177981 */ /* 0x000f28000c1e1900 */
[----:B------:R-:W4:Y:S04]  /*0170*/  LDG.E R20, desc[UR4][R2.64+0x68] ;  /* 0x0000680402147981 */ /* 0x000f28000c1e1900 */
[----:B------:R-:W5:Y:S04]  /*0180*/  LDG.E R22, desc[UR4][R4.64+0xc] ;  /* 0x00000c0404167981 */ /* 0x000f68000c1e1900 */
        /* <DEDUP_REMOVED lines=12> */
[----:B------:R-:W5:Y:S01]  /*0250*/  LDG.E R15, desc[UR4][R2.64+0x1d4] ;  /* 0x0001d404020f7981 */ /* 0x000f62000c1e1900 */
[----:B---3--:R-:W-:-:S03]  /*0260*/  FFMA R0, R0, R13, RZ ;  /* 0x0000000d00007223 */ /* 0x008fc600000000ff */
[----:B------:R-:W3:Y:S01]  /*0270*/  LDG.E R13, desc[UR4][R2.64+0x208] ;  /* 0x00020804020d7981 */ /* 0x000ee2000c1e1900 */
[----:B--2---:R-:W-:-:S03]  /*0280*/  FFMA R24, R27, R24, R0 ;  /* 0x000000181b187223 */ /* 0x004fc60000000000 */
[----:B------:R-:W3:Y:S01]  /*0290*/  LDG.E R0, desc[UR4][R4.64+0x28] ;  /* 0x0000280404007981 */ /* 0x000ee2000c1e1900 */
[----:B----4-:R-:W-:-:S03]  /*02a0*/  FFMA R27, R23, R20, R24 ;  /* 0x00000014171b7223 */ /* 0x010fc60000000018 */
[----:B------:R-:W2:Y:S04]  /*02b0*/  LDG.E R20, desc[UR4][R4.64+0x2c] ;  /* 0x00002c0404147981 */ /* 0x000ea8000c1e1900 */
[----:B------:R-:W2:Y:S01]  /*02c0*/  LDG.E R23, desc[UR4][R2.64+0x23c] ;  /* 0x00023c0402177981 */ /* 0x000ea2000c1e1900 */
[----:B-----5:R-:W-:-:S03]  /*02d0*/  FFMA R29, R22, R25, R27 ;  /* 0x00000019161d7223 */ /* 0x020fc6000000001b */
[----:B------:R-:W4:Y:S04]  /*02e0*/  LDG.E R24, desc[UR4][R4.64+0x30] ;  /* 0x0000300404187981 */ /* 0x000f28000c1e1900 */
[----:B------:R-:W4:Y:S04]  /*02f0*/  LDG.E R25, desc[UR4][R2.64+0x270] ;  /* 0x0002700402197981 */ /* 0x000f28000c1e1900 */
[----:B------:R-:W5:Y:S04]  /*0300*/  LDG.E R22, desc[UR4][R4.64+0x34] ;  /* 0x0000340404167981 */ /* 0x000f68000c1e1900 */
[----:B------:R-:W5:Y:S01]  /*0310*/  LDG.E R27, desc[UR4][R2.64+0x2a4] ;  /* 0x0002a404021b7981 */ /* 0x000f62000c1e1900 */
[----:B------:R-:W-:-:S04]  /*0320*/  FFMA R21, R18, R21, R29 ;  /* 0x0000001512157223 */ /* 0x000fc8000000001d */
[----:B------:R-:W-:-:S04]  /*0330*/  FFMA R19, R16, R19, R21 ;  /* 0x0000001310137223 */ /* 0x000fc80000000015 */
[----:B------:R-:W-:Y:S02]  /*0340*/  FFMA R14, R14, R17, R19 ;  /* 0x000000110e0e7223 */ /* 0x000fe40000000013 */
[----:B------:R-:W0:Y:S02]  /*0350*/  LDC.64 R16, c[0x0][0x380] ;  /* 0x0000e000ff107b82 */ /* 0x000e240000000a00 */
[----:B------:R-:W-:-:S04]  /*0360*/  FFMA R6, R11, R6, R14 ;  /* 0x000000060b067223 */ /* 0x000fc8000000000e */
[----:B------:R-:W-:-:S04]  /*0370*/  FFMA R9, R9, R10, R6 ;  /* 0x0000000a09097223 */ /* 0x000fc80000000006 */
[----:B------:R-:W-:Y:S01]  /*0380*/  FFMA R9, R12, R15, R9 ;  /* 0x0000000f0c097223 */ /* 0x000fe20000000009 */
[----:B------:R-:W-:-:S04]  /*0390*/  IMAD R7, R8, 0xd, R7 ;  /* 0x0000000d08077824 */ /* 0x000fc800078e0207 */
[----:B0-----:R-:W-:-:S04]  /*03a0*/  IMAD.WIDE R16, R7, 0x4, R16 ;  /* 0x0000000407107825 */ /* 0x001fc800078e0210 */
[----:B---3--:R-:W-:-:S04]  /*03b0*/  FFMA R9, R0, R13, R9 ;  /* 0x0000000d00097223 */ /* 0x008fc80000000009 */
[----:B--2---:R-:W-:-:S04]  /*03c0*/  FFMA R9, R20, R23, R9 ;  /* 0x0000001714097223 */ /* 0x004fc80000000009 */
[----:B----4-:R-:W-:-:S04]  /*03d0*/  FFMA R9, R24, R25, R9 ;  /* 0x0000001918097223 */ /* 0x010fc80000000009 */
[----:B-----5:R-:W-:-:S05]  /*03e0*/  FFMA R9, R22, R27, R9 ;  /* 0x0000001b16097223 */ /* 0x020fca0000000009 */
[----:B------:R-:W-:Y:S01]  /*03f0*/  STG.E desc[UR4][R16.64], R9 ;  /* 0x0000000910007986 */ /* 0x000fe2000c101904 */
[----:B------:R-:W-:Y:S05]  /*0400*/  EXIT ;  /* 0x000000000000794d */ /* 0x000fea0003800000 */
.L_x_1:
        /* <DEDUP_REMOVED lines=15> */
.L_x_3:


//--------------------- .nv.shared._Z22matmul2d_shared_memoryPfS_S_ --------------------------
	.section	.nv.shared._Z22matmul2d_shared_memoryPfS_S_,"aw",@nobits
	.sectionflags	@""
	.align	4
.nv.shared._Z22matmul2d_shared_memoryPfS_S_:
	.zero		3072


//--------------------- .nv.shared.reserved.0     --------------------------
	.section	.nv.shared.reserved.0,"aw",@nobits
	.weak		__nv_reservedSMEM_offset_0_alias
	.size		__nv_reservedSMEM_offset_0_alias, 0, 64
	.other		__nv_reservedSMEM_offset_0_alias,@"STO_CUDA_RESERVED_SHARED STV_DEFAULT"
__nv_reservedSMEM_offset_0_alias:
	.zero		0
	.zero		64


//--------------------- .nv.constant0._Z22matmul2d_shared_memoryPfS_S_ --------------------------
	.section	.nv.constant0._Z22matmul2d_shared_memoryPfS_S_,"a",@progbits
	.sectionflags	@""
	.align	4
.nv.constant0._Z22matmul2d_shared_memoryPfS_S_:
	.zero		920


//--------------------- .nv.constant0._Z8matmul2dPfS_S_ --------------------------
	.section	.nv.constant0._Z8matmul2dPfS_S_,"a",@progbits
	.sectionflags	@""
	.align	4
.nv.constant0._Z8matmul2dPfS_S_:
	.zero		920


//--------------------- SYMBOLS --------------------------

	.type		.nv.reservedSmem.offset0,@object
	.size		.nv.reservedSmem.offset0,0x4
	.type		.nv.reservedSmem.cap,@object
	.size		.nv.reservedSmem.cap,0x4
